	.headerflags	@"EF_CUDA_TEXMODE_UNIFIED EF_CUDA_64BIT_ADDRESS EF_CUDA_ACCELERATORS EF_CUDA_SM90 EF_CUDA_VIRTUAL_SM(EF_CUDA_SM90)"
	.elftype	@"ET_EXEC"


//--------------------- .nv.info                  --------------------------
	.section	.nv.info,"",@"SHT_CUDA_INFO"
	.align	4


	//----- nvinfo : EIATTR_REGCOUNT
	.align		4
        /*0000*/ 	.byte	0x04, 0x2f
        /*0002*/ 	.short	(.L_1 - .L_0)
	.align		4
.L_0:
        /*0004*/ 	.word	index@(triton_mm)
        /*0008*/ 	.word	0x0000003b


	//----- nvinfo : EIATTR_MIN_STACK_SIZE
	.align		4
.L_1:
        /*000c*/ 	.byte	0x04, 0x12
        /*000e*/ 	.short	(.L_3 - .L_2)
	.align		4
.L_2:
        /*0010*/ 	.word	index@(triton_mm)
        /*0014*/ 	.word	0x00000000


	//----- nvinfo : EIATTR_FRAME_SIZE
	.align		4
.L_3:
        /*0018*/ 	.byte	0x04, 0x11
        /*001a*/ 	.short	(.L_5 - .L_4)
	.align		4
.L_4:
        /*001c*/ 	.word	index@(triton_mm)
        /*0020*/ 	.word	0x00000000


	//----- nvinfo : EIATTR_MIN_STACK_SIZE
	.align		4
.L_5:
        /*0024*/ 	.byte	0x04, 0x12
        /*0026*/ 	.short	(.L_7 - .L_6)
	.align		4
.L_6:
        /*0028*/ 	.word	index@(triton_mm)
        /*002c*/ 	.word	0x00000000
.L_7:


//--------------------- .nv.info.triton_mm        --------------------------
	.section	.nv.info.triton_mm,"",@"SHT_CUDA_INFO"
	.sectionflags	@""
	.align	4


	//----- nvinfo : EIATTR_CUDA_API_VERSION
	.align		4
        /*0000*/ 	.byte	0x04, 0x37
        /*0002*/ 	.short	(.L_9 - .L_8)
.L_8:
        /*0004*/ 	.word	0x0000007c


	//----- nvinfo : EIATTR_KPARAM_INFO
	.align		4
.L_9:
        /*0008*/ 	.byte	0x04, 0x17
        /*000a*/ 	.short	(.L_11 - .L_10)
.L_10:
        /*000c*/ 	.word	0x00000000
        /*0010*/ 	.short	0x0005
        /*0012*/ 	.short	0x0024
        /*0014*/ 	.byte	0x00, 0xf0, 0x11, 0x00


	//----- nvinfo : EIATTR_KPARAM_INFO
	.align		4
.L_11:
        /*0018*/ 	.byte	0x04, 0x17
        /*001a*/ 	.short	(.L_13 - .L_12)
.L_12:
        /*001c*/ 	.word	0x00000000
        /*0020*/ 	.short	0x0004
        /*0022*/ 	.short	0x0020
        /*0024*/ 	.byte	0x00, 0xf0, 0x11, 0x00


	//----- nvinfo : EIATTR_KPARAM_INFO
	.align		4
.L_13:
        /*0028*/ 	.byte	0x04, 0x17
        /*002a*/ 	.short	(.L_15 - .L_14)
.L_14:
        /*002c*/ 	.word	0x00000000
        /*0030*/ 	.short	0x0003
        /*0032*/ 	.short	0x0018
        /*0034*/ 	.byte	0x00, 0xf0, 0x21, 0x00


	//----- nvinfo : EIATTR_KPARAM_INFO
	.align		4
.L_15:
        /*0038*/ 	.byte	0x04, 0x17
        /*003a*/ 	.short	(.L_17 - .L_16)
.L_16:
        /*003c*/ 	.word	0x00000000
        /*0040*/ 	.short	0x0002
        /*0042*/ 	.short	0x0010
        /*0044*/ 	.byte	0x00, 0xf0, 0x21, 0x00


	//----- nvinfo : EIATTR_KPARAM_INFO
	.align		4
.L_17:
        /*0048*/ 	.byte	0x04, 0x17
        /*004a*/ 	.short	(.L_19 - .L_18)
.L_18:
        /*004c*/ 	.word	0x00000000
        /*0050*/ 	.short	0x0001
        /*0052*/ 	.short	0x0008
        /*0054*/ 	.byte	0x00, 0xf0, 0x21, 0x00


	//----- nvinfo : EIATTR_KPARAM_INFO
	.align		4
.L_19:
        /*0058*/ 	.byte	0x04, 0x17
        /*005a*/ 	.short	(.L_21 - .L_20)
.L_20:
        /*005c*/ 	.word	0x00000000
        /*0060*/ 	.short	0x0000
        /*0062*/ 	.short	0x0000
        /*0064*/ 	.byte	0x00, 0xf0, 0x21, 0x00


	//----- nvinfo : EIATTR_SPARSE_MMA_MASK
	.align		4
.L_21:
        /*0068*/ 	.byte	0x03, 0x50
        /*006a*/ 	.short	0x0000


	//----- nvinfo : EIATTR_MAXREG_COUNT
	.align		4
        /*006c*/ 	.byte	0x03, 0x1b
        /*006e*/ 	.short	0x00ff


	//----- nvinfo : EIATTR_COOP_GROUP_MASK_REGIDS
	.align		4
        /*0070*/ 	.byte	0x04, 0x29
        /*0072*/ 	.short	(.L_23 - .L_22)


	//   ....[0]....
.L_22:
        /*0074*/ 	.word	0xffffffff


	//----- nvinfo : EIATTR_COOP_GROUP_INSTR_OFFSETS
	.align		4
.L_23:
        /*0078*/ 	.byte	0x04, 0x28
        /*007a*/ 	.short	(.L_25 - .L_24)


	//   ....[0]....
.L_24:
        /*007c*/ 	.word	0x00000a70


	//----- nvinfo : EIATTR_EXIT_INSTR_OFFSETS
	.align		4
.L_25:
        /*0080*/ 	.byte	0x04, 0x1c
        /*0082*/ 	.short	(.L_27 - .L_26)


	//   ....[0]....
.L_26:
        /*0084*/ 	.word	0x00000050


	//   ....[1]....
        /*0088*/ 	.word	0x00001970


	//   ....[2]....
        /*008c*/ 	.word	0x00001990


	//----- nvinfo : EIATTR_MAX_THREADS
	.align		4
.L_27:
        /*0090*/ 	.byte	0x04, 0x05
        /*0092*/ 	.short	(.L_29 - .L_28)
.L_28:
        /*0094*/ 	.word	0x00000080
        /*0098*/ 	.word	0x00000001
        /*009c*/ 	.word	0x00000001


	//----- nvinfo : EIATTR_CBANK_PARAM_SIZE
	.align		4
.L_29:
        /*00a0*/ 	.byte	0x03, 0x19
        /*00a2*/ 	.short	0x0028


	//----- nvinfo : EIATTR_PARAM_CBANK
	.align		4
        /*00a4*/ 	.byte	0x04, 0x0a
        /*00a6*/ 	.short	(.L_31 - .L_30)
	.align		4
.L_30:
        /*00a8*/ 	.word	index@(.nv.constant0.triton_mm)
        /*00ac*/ 	.short	0x0210
        /*00ae*/ 	.short	0x0028


	//----- nvinfo : EIATTR_SW_WAR
	.align		4
.L_31:
        /*00b0*/ 	.byte	0x04, 0x36
        /*00b2*/ 	.short	(.L_33 - .L_32)
.L_32:
        /*00b4*/ 	.word	0x00000008
.L_33:


//--------------------- .nv.callgraph             --------------------------
	.section	.nv.callgraph,"",@"SHT_CUDA_CALLGRAPH"
	.align	4
	.sectionentsize	8
	.align		4
        /*0000*/ 	.word	0x00000000
	.align		4
        /*0004*/ 	.word	0xffffffff
	.align		4
        /*0008*/ 	.word	0x00000000
	.align		4
        /*000c*/ 	.word	0xfffffffe
	.align		4
        /*0010*/ 	.word	0x00000000
	.align		4
        /*0014*/ 	.word	0xfffffffd
	.align		4
        /*0018*/ 	.word	0x00000000
	.align		4
        /*001c*/ 	.word	0xfffffffc


//--------------------- .text.triton_mm           --------------------------
	.section	.text.triton_mm,"ax",@progbits
	.sectionflags	@"SHF_BARRIERS=1"
	.align	128
        .global         triton_mm
        .type           triton_mm,@function
        .size           triton_mm,(.L_x_2 - triton_mm)
        .other          triton_mm,@"STO_CUDA_ENTRY STV_DEFAULT"
triton_mm:
.text.triton_mm:
[----:B------:R-:W1:Y:S02]  /*0000*/  LDC R1, c[0x0][0x28] ;  /* 0x00000a00ff017b82 */ /* 0x000e640000000800 */
[----:B------:R-:W2:Y:S02]  /*0010*/  LDC.64 R4, c[0x0][0x230] ;  /* 0x00008c00ff047b82 */ /* 0x000ea40000000a00 */
[----:B--2---:R-:W-:-:S04]  /*0020*/  IMAD.IADD R5, R5, 0x1, R4 ;  /* 0x0000000105057824 */ /* 0x004fc800078e0204 */
[----:B------:R-:W-:-:S05]  /*0030*/  IMAD R0, R5, 0xc00, RZ ;  /* 0x00000c0005007824 */ /* 0x000fca00078e02ff */
[----:B------:R-:W-:-:S13]  /*0040*/  ISETP.NE.AND P0, PT, R0, RZ, PT ;  /* 0x000000ff0000720c */ /* 0x000fda0003f05270 */
[----:B------:R-:W-:Y:S05]  /*0050*/  @!P0 EXIT ;  /* 0x000000000000894d */ /* 0x000fea0003800000 */
[----:B------:R-:W2:Y:S01]  /*0060*/  S2R R10, SR_CTAID.X ;  /* 0x00000000000a7919 */ /* 0x000ea20000002500 */
[----:B------:R-:W-:Y:S01]  /*0070*/  VIADD R0, R5, 0x3f ;  /* 0x0000003f05007836 */ /* 0x000fe20000000000 */
[----:B------:R-:W-:Y:S01]  /*0080*/  IABS R12, R5 ;  /* 0x00000005000c7213 */ /* 0x000fe20000000000 */
[----:B------:R-:W3:Y:S01]  /*0090*/  S2UR UR5, SR_CgaCtaId ;  /* 0x00000000000579c3 */ /* 0x000ee20000008800 */
[----:B------:R-:W-:Y:S01]  /*00a0*/  UMOV UR4, 0x400 ;  /* 0x0000040000047882 */ /* 0x000fe20000000000 */
[----:B------:R-:W-:Y:S01]  /*00b0*/  ULDC.64 UR16, c[0x0][0x208] ;  /* 0x0000820000107ab9 */ /* 0x000fe20000000a00 */
[----:B------:R-:W-:Y:S01]  /*00c0*/  SHF.R.S32.HI R3, RZ, 0x1f, R0 ;  /* 0x0000001fff037819 */ /* 0x000fe20000011400 */
[----:B------:R-:W-:Y:S01]  /*00d0*/  IMAD.MOV.U32 R56, RZ, RZ, RZ ;  /* 0x000000ffff387224 */ /* 0x000fe200078e00ff */
[----:B------:R-:W-:Y:S02]  /*00e0*/  CS2R R26, SRZ ;  /* 0x00000000001a7805 */ /* 0x000fe4000001ff00 */
[----:B------:R-:W-:-:S02]  /*00f0*/  CS2R R28, SRZ ;  /* 0x00000000001c7805 */ /* 0x000fc4000001ff00 */
[----:B------:R-:W-:Y:S02]  /*0100*/  LEA.HI R3, R3, R0, RZ, 0x6 ;  /* 0x0000000003037211 */ /* 0x000fe400078f30ff */
[----:B------:R-:W-:Y:S02]  /*0110*/  CS2R R34, SRZ ;  /* 0x0000000000227805 */ /* 0x000fe4000001ff00 */
[----:B------:R-:W-:Y:S02]  /*0120*/  CS2R R36, SRZ ;  /* 0x0000000000247805 */ /* 0x000fe4000001ff00 */
[----:B------:R-:W-:Y:S02]  /*0130*/  CS2R R38, SRZ ;  /* 0x0000000000267805 */ /* 0x000fe4000001ff00 */
[----:B------:R-:W-:Y:S02]  /*0140*/  CS2R R40, SRZ ;  /* 0x0000000000287805 */ /* 0x000fe4000001ff00 */
[----:B------:R-:W-:-:S02]  /*0150*/  CS2R R42, SRZ ;  /* 0x00000000002a7805 */ /* 0x000fc4000001ff00 */
[----:B------:R-:W-:Y:S02]  /*0160*/  CS2R R44, SRZ ;  /* 0x00000000002c7805 */ /* 0x000fe4000001ff00 */
[----:B------:R-:W-:Y:S02]  /*0170*/  CS2R R46, SRZ ;  /* 0x00000000002e7805 */ /* 0x000fe4000001ff00 */
[----:B------:R-:W-:Y:S02]  /*0180*/  CS2R R48, SRZ ;  /* 0x0000000000307805 */ /* 0x000fe4000001ff00 */
[----:B------:R-:W-:Y:S02]  /*0190*/  CS2R R50, SRZ ;  /* 0x0000000000327805 */ /* 0x000fe4000001ff00 */
[----:B------:R-:W-:Y:S02]  /*01a0*/  CS2R R52, SRZ ;  /* 0x0000000000347805 */ /* 0x000fe4000001ff00 */
[----:B------:R-:W-:Y:S01]  /*01b0*/  CS2R R54, SRZ ;  /* 0x0000000000367805 */ /* 0x000fe2000001ff00 */
[----:B------:R-:W-:Y:S01]  /*01c0*/  UMOV UR14, 0xffffffff ;  /* 0xffffffff000e7882 */ /* 0x000fe20000000000 */
[----:B---3--:R-:W-:-:S03]  /*01d0*/  UPRMT UR5, UR5, 0x654, UR4 ;  /* 0x0000065405057896 */ /* 0x008fc60008000004 */
[----:B------:R-:W-:Y:S01]  /*01e0*/  UMOV UR4, URZ ;  /* 0x0000003f00047c82 */ /* 0x000fe20008000000 */
[C---:B--2---:R-:W-:Y:S01]  /*01f0*/  IMAD.HI R2, R10.reuse, 0x2aaaaaab, RZ ;  /* 0x2aaaaaab0a027827 */ /* 0x044fe200078e02ff */
[----:B------:R-:W-:Y:S02]  /*0200*/  IABS R11, R10 ;  /* 0x0000000a000b7213 */ /* 0x000fe40000000000 */
[----:B------:R-:W-:Y:S02]  /*0210*/  ISETP.GE.AND P1, PT, R10, RZ, PT ;  /* 0x000000ff0a00720c */ /* 0x000fe40003f26270 */
[----:B------:R-:W-:-:S04]  /*0220*/  SHF.R.U32.HI R7, RZ, 0x1f, R2 ;  /* 0x0000001fff077819 */ /* 0x000fc80000011602 */
[----:B------:R-:W-:-:S05]  /*0230*/  LEA.HI.SX32 R7, R2, R7, 0x1a ;  /* 0x0000000702077211 */ /* 0x000fca00078fd2ff */
[----:B------:R-:W-:-:S05]  /*0240*/  IMAD.SHL.U32 R0, R7, 0x8, RZ ;  /* 0x0000000807007824 */ /* 0x000fca00078e00ff */
[----:B------:R-:W-:-:S04]  /*0250*/  LEA.HI.SX32 R3, R3, -R0, 0x1a ;  /* 0x8000000003037211 */ /* 0x000fc800078fd2ff */
[----:B------:R-:W-:-:S04]  /*0260*/  VIMNMX R4, R3, 0x8, PT ;  /* 0x0000000803047848 */ /* 0x000fc80003fe0100 */
[-C--:B------:R-:W-:Y:S02]  /*0270*/  IABS R15, R4.reuse ;  /* 0x00000004000f7213 */ /* 0x080fe40000000000 */
[----:B------:R-:W-:Y:S02]  /*0280*/  IABS R13, R4 ;  /* 0x00000004000d7213 */ /* 0x000fe40000000000 */
[----:B------:R-:W2:Y:S08]  /*0290*/  I2F.RP R6, R15 ;  /* 0x0000000f00067306 */ /* 0x000eb00000209400 */
[----:B--2---:R-:W2:Y:S02]  /*02a0*/  MUFU.RCP R6, R6 ;  /* 0x0000000600067308 */ /* 0x004ea40000001000 */
[----:B--2---:R-:W-:-:S06]  /*02b0*/  VIADD R2, R6, 0xffffffe ;  /* 0x0ffffffe06027836 */ /* 0x004fcc0000000000 */
[----:B------:R2:W3:Y:S02]  /*02c0*/  F2I.FTZ.U32.TRUNC.NTZ R3, R2 ;  /* 0x0000000200037305 */ /* 0x0004e4000021f000 */
[----:B--2---:R-:W-:Y:S02]  /*02d0*/  IMAD.MOV.U32 R2, RZ, RZ, RZ ;  /* 0x000000ffff027224 */ /* 0x004fe400078e00ff */
[----:B---3--:R-:W-:-:S04]  /*02e0*/  IMAD.MOV R8, RZ, RZ, -R3 ;  /* 0x000000ffff087224 */ /* 0x008fc800078e0a03 */
[----:B------:R-:W-:-:S04]  /*02f0*/  IMAD R9, R8, R15, RZ ;  /* 0x0000000f08097224 */ /* 0x000fc800078e02ff */
[----:B------:R-:W-:Y:S02]  /*0300*/  IMAD.HI.U32 R8, R3, R9, R2 ;  /* 0x0000000903087227 */ /* 0x000fe400078e0002 */
[----:B------:R-:W2:Y:S02]  /*0310*/  I2F.RP R9, R12 ;  /* 0x0000000c00097306 */ /* 0x000ea40000209400 */
[----:B------:R-:W-:Y:S02]  /*0320*/  IMAD.MOV.U32 R3, RZ, RZ, R11 ;  /* 0x000000ffff037224 */ /* 0x000fe400078e000b */
[----:B------:R-:W-:Y:S02]  /*0330*/  IMAD.MOV R11, RZ, RZ, -R13 ;  /* 0x000000ffff0b7224 */ /* 0x000fe400078e0a0d */
[----:B------:R-:W-:-:S04]  /*0340*/  IMAD.HI.U32 R2, R8, R3, RZ ;  /* 0x0000000308027227 */ /* 0x000fc800078e00ff */
[----:B------:R-:W-:Y:S02]  /*0350*/  IMAD R2, R2, R11, R3 ;  /* 0x0000000b02027224 */ /* 0x000fe400078e0203 */
[----:B------:R-:W3:Y:S01]  /*0360*/  S2R R3, SR_TID.X ;  /* 0x0000000000037919 */ /* 0x000ee20000002100 */
[----:B------:R-:W-:Y:S02]  /*0370*/  IMAD R13, R7, -0x180, R10 ;  /* 0xfffffe80070d7824 */ /* 0x000fe400078e020a */
[----:B------:R-:W-:Y:S01]  /*0380*/  ISETP.GT.U32.AND P0, PT, R15, R2, PT ;  /* 0x000000020f00720c */ /* 0x000fe20003f04070 */
[----:B--2---:R-:W2:Y:S02]  /*0390*/  MUFU.RCP R9, R9 ;  /* 0x0000000900097308 */ /* 0x004ea40000001000 */
[----:B------:R-:W-:-:S05]  /*03a0*/  IABS R17, R13 ;  /* 0x0000000d00117213 */ /* 0x000fca0000000000 */
[----:B------:R-:W-:-:S04]  /*03b0*/  IMAD.HI.U32 R8, R8, R17, RZ ;  /* 0x0000001108087227 */ /* 0x000fc800078e00ff */
[----:B------:R-:W-:Y:S02]  /*03c0*/  IMAD R10, R8, R11, R17 ;  /* 0x0000000b080a7224 */ /* 0x000fe400078e0211 */
[----:B------:R-:W-:Y:S02]  /*03d0*/  @!P0 IMAD.IADD R2, R2, 0x1, -R15 ;  /* 0x0000000102028824 */ /* 0x000fe400078e0a0f */
[----:B--2---:R-:W-:Y:S01]  /*03e0*/  VIADD R6, R9, 0xffffffe ;  /* 0x0ffffffe09067836 */ /* 0x004fe20000000000 */
[----:B------:R-:W-:Y:S02]  /*03f0*/  LOP3.LUT R9, RZ, R4, RZ, 0x33, !PT ;  /* 0x00000004ff097212 */ /* 0x000fe400078e33ff */
[C---:B------:R-:W-:Y:S01]  /*0400*/  ISETP.GT.U32.AND P0, PT, R15.reuse, R2, PT ;  /* 0x000000020f00720c */ /* 0x040fe20003f04070 */
[----:B------:R2:W4:Y:S01]  /*0410*/  F2I.FTZ.U32.TRUNC.NTZ R7, R6 ;  /* 0x0000000600077305 */ /* 0x000522000021f000 */
[----:B------:R-:W-:Y:S01]  /*0420*/  ISETP.GT.U32.AND P3, PT, R15, R10, PT ;  /* 0x0000000a0f00720c */ /* 0x000fe20003f64070 */
[----:B--2---:R-:W-:-:S10]  /*0430*/  IMAD.MOV.U32 R6, RZ, RZ, RZ ;  /* 0x000000ffff067224 */ /* 0x004fd400078e00ff */
[--C-:B------:R-:W-:Y:S01]  /*0440*/  @!P0 IMAD.IADD R2, R2, 0x1, -R15.reuse ;  /* 0x0000000102028824 */ /* 0x100fe200078e0a0f */
[----:B------:R-:W-:Y:S01]  /*0450*/  ISETP.NE.AND P0, PT, R4, RZ, PT ;  /* 0x000000ff0400720c */ /* 0x000fe20003f05270 */
[----:B------:R-:W-:Y:S01]  /*0460*/  @!P3 IMAD.IADD R10, R10, 0x1, -R15 ;  /* 0x000000010a0ab824 */ /* 0x000fe200078e0a0f */
[----:B------:R-:W-:Y:S01]  /*0470*/  LOP3.LUT R4, R13, R4, RZ, 0x3c, !PT ;  /* 0x000000040d047212 */ /* 0x000fe200078e3cff */
[----:B------:R-:W-:Y:S02]  /*0480*/  @!P1 IMAD.MOV R2, RZ, RZ, -R2 ;  /* 0x000000ffff029224 */ /* 0x000fe400078e0a02 */
[----:B----4-:R-:W-:Y:S01]  /*0490*/  IMAD.MOV R17, RZ, RZ, -R7 ;  /* 0x000000ffff117224 */ /* 0x010fe200078e0a07 */
[----:B------:R-:W-:Y:S01]  /*04a0*/  ISETP.GE.U32.AND P2, PT, R10, R15, PT ;  /* 0x0000000f0a00720c */ /* 0x000fe20003f46070 */
[----:B------:R-:W-:Y:S01]  /*04b0*/  @!P3 VIADD R8, R8, 0x1 ;  /* 0x000000010808b836 */ /* 0x000fe20000000000 */
[----:B------:R-:W-:Y:S01]  /*04c0*/  SEL R11, R9, R2, !P0 ;  /* 0x00000002090b7207 */ /* 0x000fe20004000000 */
[----:B------:R-:W-:Y:S01]  /*04d0*/  IMAD R17, R17, R12, RZ ;  /* 0x0000000c11117224 */ /* 0x000fe200078e02ff */
[----:B---3--:R-:W-:-:S02]  /*04e0*/  SHF.R.U32.HI R2, RZ, 0x2, R3 ;  /* 0x00000002ff027819 */ /* 0x008fc40000011603 */
[----:B------:R-:W-:Y:S01]  /*04f0*/  ISETP.GE.AND P1, PT, R4, RZ, PT ;  /* 0x000000ff0400720c */ /* 0x000fe20003f26270 */
[----:B------:R-:W-:Y:S01]  /*0500*/  IMAD.IADD R0, R0, 0x1, R11 ;  /* 0x0000000100007824 */ /* 0x000fe200078e020b */
[----:B------:R-:W-:Y:S01]  /*0510*/  SGXT.U32 R11, R2, 0x5 ;  /* 0x00000005020b781a */ /* 0x000fe20000000000 */
[----:B------:R-:W-:Y:S01]  /*0520*/  IMAD.HI.U32 R6, R7, R17, R6 ;  /* 0x0000001107067227 */ /* 0x000fe200078e0006 */
[----:B------:R-:W-:Y:S02]  /*0530*/  IABS R2, R5 ;  /* 0x0000000500027213 */ /* 0x000fe40000000000 */
[----:B------:R-:W-:Y:S01]  /*0540*/  SHF.L.U32 R0, R0, 0x6, RZ ;  /* 0x0000000600007819 */ /* 0x000fe200000006ff */
[----:B------:R-:W-:Y:S01]  /*0550*/  @P2 VIADD R8, R8, 0x1 ;  /* 0x0000000108082836 */ /* 0x000fe20000000000 */
[----:B------:R-:W-:Y:S01]  /*0560*/  LOP3.LUT R4, R11, 0x20, RZ, 0xfc, !PT ;  /* 0x000000200b047812 */ /* 0x000fe200078efcff */
[----:B------:R-:W-:Y:S01]  /*0570*/  IMAD.MOV R15, RZ, RZ, -R2 ;  /* 0x000000ffff0f7224 */ /* 0x000fe200078e0a02 */
[----:B------:R-:W-:-:S02]  /*0580*/  LOP3.LUT R14, R0, R11, RZ, 0xfc, !PT ;  /* 0x0000000b000e7212 */ /* 0x000fc400078efcff */
[----:B------:R-:W-:Y:S01]  /*0590*/  LOP3.LUT R16, R0, 0x20, R11, 0xfe, !PT ;  /* 0x0000002000107812 */ /* 0x000fe200078efe0b */
[----:B------:R-:W-:Y:S01]  /*05a0*/  @!P1 IMAD.MOV R8, RZ, RZ, -R8 ;  /* 0x000000ffff089224 */ /* 0x000fe200078e0a08 */
[----:B------:R-:W-:Y:S02]  /*05b0*/  IABS R13, R14 ;  /* 0x0000000e000d7213 */ /* 0x000fe40000000000 */
[----:B------:R-:W-:Y:S02]  /*05c0*/  IABS R7, R16 ;  /* 0x0000001000077213 */ /* 0x000fe40000000000 */
[----:B------:R-:W-:Y:S01]  /*05d0*/  SEL R9, R9, R8, !P0 ;  /* 0x0000000809097207 */ /* 0x000fe20004000000 */
[----:B------:R-:W-:Y:S01]  /*05e0*/  IMAD.HI.U32 R2, R6, R13, RZ ;  /* 0x0000000d06027227 */ /* 0x000fe200078e00ff */
[----:B------:R-:W-:-:S03]  /*05f0*/  ISETP.GE.AND P1, PT, R14, RZ, PT ;  /* 0x000000ff0e00720c */ /* 0x000fc60003f26270 */
[----:B------:R-:W-:-:S04]  /*0600*/  IMAD.HI.U32 R6, R6, R7, RZ ;  /* 0x0000000706067227 */ /* 0x000fc800078e00ff */
[-C--:B------:R-:W-:Y:S02]  /*0610*/  IMAD R13, R2, R15.reuse, R13 ;  /* 0x0000000f020d7224 */ /* 0x080fe400078e020d */
[----:B------:R-:W-:Y:S01]  /*0620*/  IMAD R15, R6, R15, R7 ;  /* 0x0000000f060f7224 */ /* 0x000fe200078e0207 */
[----:B------:R-:W-:Y:S01]  /*0630*/  SHF.R.U32.HI R7, RZ, 0x3, R3 ;  /* 0x00000003ff077819 */ /* 0x000fe20000011603 */
[----:B------:R-:W-:Y:S01]  /*0640*/  IMAD.SHL.U32 R2, R3, 0x8, RZ ;  /* 0x0000000803027824 */ /* 0x000fe200078e00ff */
[C---:B------:R-:W-:Y:S01]  /*0650*/  ISETP.GT.U32.AND P2, PT, R12.reuse, R13, PT ;  /* 0x0000000d0c00720c */ /* 0x040fe20003f44070 */
[----:B------:R-:W-:Y:S01]  /*0660*/  IMAD.SHL.U32 R9, R9, 0x40, RZ ;  /* 0x0000004009097824 */ /* 0x000fe200078e00ff */
[----:B------:R-:W-:Y:S02]  /*0670*/  ISETP.GT.U32.AND P3, PT, R12, R15, PT ;  /* 0x0000000f0c00720c */ /* 0x000fe40003f64070 */
[----:B------:R-:W-:Y:S02]  /*0680*/  LOP3.LUT R6, R2, 0x18, R3, 0x48, !PT ;  /* 0x0000001802067812 */ /* 0x000fe400078e4803 */
[----:B------:R-:W-:-:S02]  /*0690*/  LOP3.LUT R18, R9, R11, RZ, 0xfc, !PT ;  /* 0x0000000b09127212 */ /* 0x000fc400078efcff */
[----:B------:R-:W-:Y:S01]  /*06a0*/  SGXT.U32 R7, R7, 0x4 ;  /* 0x000000040707781a */ /* 0x000fe20000000000 */
[----:B------:R-:W-:Y:S01]  /*06b0*/  IMAD R8, R11, 0x20, R6 ;  /* 0x000000200b087824 */ /* 0x000fe200078e0206 */
[----:B------:R-:W-:Y:S01]  /*06c0*/  LOP3.LUT R20, R9, 0x20, R11, 0xfe, !PT ;  /* 0x0000002009147812 */ /* 0x000fe200078efe0b */
[----:B------:R-:W-:Y:S01]  /*06d0*/  IMAD.HI R14, R18, 0x2aaaaaab, RZ ;  /* 0x2aaaaaab120e7827 */ /* 0x000fe200078e02ff */
[----:B------:R-:W2:Y:S01]  /*06e0*/  LDC.64 R10, c[0x0][0x218] ;  /* 0x00008600ff0a7b82 */ /* 0x000ea20000000a00 */
[----:B------:R-:W-:Y:S02]  /*06f0*/  LOP3.LUT R0, R0, R7, RZ, 0xfc, !PT ;  /* 0x0000000700007212 */ /* 0x000fe400078efcff */
[----:B------:R-:W-:Y:S01]  /*0700*/  @!P2 IMAD.IADD R13, R13, 0x1, -R12 ;  /* 0x000000010d0da824 */ /* 0x000fe200078e0a0c */
[----:B------:R-:W-:Y:S01]  /*0710*/  SHF.R.U32.HI R17, RZ, 0x1f, R14 ;  /* 0x0000001fff117819 */ /* 0x000fe2000001160e */
[----:B------:R-:W-:Y:S01]  /*0720*/  @!P3 IMAD.IADD R15, R15, 0x1, -R12 ;  /* 0x000000010f0fb824 */ /* 0x000fe200078e0a0c */
[----:B------:R-:W-:Y:S01]  /*0730*/  ISETP.GE.AND P3, PT, R16, RZ, PT ;  /* 0x000000ff1000720c */ /* 0x000fe20003f66270 */
[----:B------:R-:W-:Y:S01]  /*0740*/  IMAD R4, R4, 0x20, R6 ;  /* 0x0000002004047824 */ /* 0x000fe200078e0206 */
[C---:B------:R-:W-:Y:S01]  /*0750*/  ISETP.GT.U32.AND P0, PT, R12.reuse, R13, PT ;  /* 0x0000000d0c00720c */ /* 0x040fe20003f04070 */
[----:B------:R-:W3:Y:S01]  /*0760*/  LDC.64 R6, c[0x0][0x220] ;  /* 0x00008800ff067b82 */ /* 0x000ee20000000a00 */
[----:B------:R-:W-:Y:S01]  /*0770*/  ISETP.GT.U32.AND P2, PT, R12, R15, PT ;  /* 0x0000000f0c00720c */ /* 0x000fe20003f44070 */
[----:B------:R-:W-:Y:S01]  /*0780*/  IMAD.HI R16, R20, 0x2aaaaaab, RZ ;  /* 0x2aaaaaab14107827 */ /* 0x000fe200078e02ff */
[----:B------:R-:W-:-:S02]  /*0790*/  LEA.HI R17, R14, R17, RZ, 0x17 ;  /* 0x000000110e117211 */ /* 0x000fc400078fb8ff */
[----:B------:R-:W-:Y:S02]  /*07a0*/  LOP3.LUT R14, RZ, R5, RZ, 0x33, !PT ;  /* 0x00000005ff0e7212 */ /* 0x000fe400078e33ff */
[----:B------:R-:W-:Y:S01]  /*07b0*/  SHF.R.U32.HI R19, RZ, 0x1f, R16 ;  /* 0x0000001fff137819 */ /* 0x000fe20000011610 */
[----:B------:R-:W-:Y:S01]  /*07c0*/  IMAD R17, R17, -0xc00, R18 ;  /* 0xfffff40011117824 */ /* 0x000fe200078e0212 */
[----:B------:R-:W-:Y:S02]  /*07d0*/  LEA R31, R8, UR5, 0x1 ;  /* 0x00000005081f7c11 */ /* 0x000fe4000f8e08ff */
[----:B------:R-:W-:Y:S02]  /*07e0*/  LEA.HI R19, R16, R19, RZ, 0x17 ;  /* 0x0000001310137211 */ /* 0x000fe400078fb8ff */
[----:B------:R-:W-:Y:S01]  /*07f0*/  @!P0 IADD3 R13, R13, -R12, RZ ;  /* 0x8000000c0d0d8210 */ /* 0x000fe20007ffe0ff */
[----:B------:R-:W-:Y:S01]  /*0800*/  @!P2 IMAD.IADD R15, R15, 0x1, -R12 ;  /* 0x000000010f0fa824 */ /* 0x000fe200078e0a0c */
[----:B------:R-:W-:Y:S01]  /*0810*/  ISETP.NE.AND P0, PT, R5, RZ, PT ;  /* 0x000000ff0500720c */ /* 0x000fe20003f05270 */
[----:B------:R-:W-:Y:S01]  /*0820*/  IMAD R19, R19, -0xc00, R20 ;  /* 0xfffff40013137824 */ /* 0x000fe200078e0214 */
[----:B------:R-:W-:Y:S01]  /*0830*/  LOP3.LUT R12, R2, 0x18, RZ, 0xc0, !PT ;  /* 0x00000018020c7812 */ /* 0x000fe200078ec0ff */
[----:B------:R-:W-:Y:S01]  /*0840*/  @!P1 IMAD.MOV R13, RZ, RZ, -R13 ;  /* 0x000000ffff0d9224 */ /* 0x000fe200078e0a0d */
[----:B------:R-:W-:Y:S01]  /*0850*/  LEA R33, R4, UR5, 0x1 ;  /* 0x0000000504217c11 */ /* 0x000fe2000f8e08ff */
[----:B------:R-:W-:-:S02]  /*0860*/  @!P3 IMAD.MOV R15, RZ, RZ, -R15 ;  /* 0x000000ffff0fb224 */ /* 0x000fc400078e0a0f */
[--C-:B------:R-:W-:Y:S01]  /*0870*/  IMAD R17, R17, 0xc00, R12.reuse ;  /* 0x00000c0011117824 */ /* 0x100fe200078e020c */
[C---:B------:R-:W-:Y:S01]  /*0880*/  SEL R13, R14.reuse, R13, !P0 ;  /* 0x0000000d0e0d7207 */ /* 0x040fe20004000000 */
[----:B------:R-:W-:Y:S01]  /*0890*/  IMAD R25, R19, 0xc00, R12 ;  /* 0x00000c0013197824 */ /* 0x000fe200078e020c */
[----:B------:R-:W-:Y:S01]  /*08a0*/  SEL R15, R14, R15, !P0 ;  /* 0x0000000f0e0f7207 */ /* 0x000fe20004000000 */
[----:B---3--:R-:W-:-:S04]  /*08b0*/  IMAD.WIDE R22, R17, 0x2, R6 ;  /* 0x0000000211167825 */ /* 0x008fc800078e0206 */
[--C-:B------:R-:W-:Y:S02]  /*08c0*/  IMAD R13, R13, 0xc00, R12.reuse ;  /* 0x00000c000d0d7824 */ /* 0x100fe400078e020c */
[----:B------:R-:W-:Y:S01]  /*08d0*/  IMAD R15, R15, 0xc00, R12 ;  /* 0x00000c000f0f7824 */ /* 0x000fe200078e020c */
[----:B------:R-:W-:Y:S01]  /*08e0*/  IADD3 R12, P1, R22, 0x40, RZ ;  /* 0x00000040160c7810 */ /* 0x000fe20007f3e0ff */
[----:B--2---:R-:W-:-:S04]  /*08f0*/  IMAD.WIDE R18, R13, 0x2, R10 ;  /* 0x000000020d127825 */ /* 0x004fc800078e020a */
[----:B------:R-:W-:Y:S01]  /*0900*/  IMAD.WIDE R20, R15, 0x2, R10 ;  /* 0x000000020f147825 */ /* 0x000fe200078e020a */
[----:B------:R-:W-:Y:S01]  /*0910*/  @!PT LDS RZ, [RZ] ;  /* 0x00000000fffff984 */ /* 0x000fe20000000800 */
[----:B------:R-:W-:Y:S01]  /*0920*/  @!PT LDS RZ, [RZ] ;  /* 0x00000000fffff984 */ /* 0x000fe20000000800 */
[----:B------:R-:W-:Y:S01]  /*0930*/  @!PT LDS RZ, [RZ] ;  /* 0x00000000fffff984 */ /* 0x000fe20000000800 */
[----:B------:R2:W-:Y:S01]  /*0940*/  LDGSTS.E.BYPASS.128 [R31], desc[UR16][R18.64] ;  /* 0x00000000121f7fae */ /* 0x0005e2000b901c50 */
[----:B------:R-:W-:Y:S02]  /*0950*/  IADD3 R10, P2, R18, 0x40, RZ ;  /* 0x00000040120a7810 */ /* 0x000fe40007f5e0ff */
[----:B------:R-:W-:Y:S01]  /*0960*/  IMAD.WIDE R6, R25, 0x2, R6 ;  /* 0x0000000219067825 */ /* 0x000fe200078e0206 */
[----:B------:R3:W-:Y:S01]  /*0970*/  LDGSTS.E.BYPASS.128 [R33], desc[UR16][R20.64] ;  /* 0x0000000014217fae */ /* 0x0007e2000b901c50 */
[----:B------:R-:W-:Y:S02]  /*0980*/  IADD3 R11, P0, R20, 0x40, RZ ;  /* 0x00000040140b7810 */ /* 0x000fe40007f1e0ff */
[----:B------:R-:W-:Y:S01]  /*0990*/  CS2R R24, SRZ ;  /* 0x0000000000187805 */ /* 0x000fe2000001ff00 */
[----:B------:R-:W-:Y:S01]  /*09a0*/  IMAD.X R17, RZ, RZ, R19, P2 ;  /* 0x000000ffff117224 */ /* 0x000fe200010e0613 */
[----:B------:R-:W0:Y:S01]  /*09b0*/  LDGDEPBAR ;  /* 0x00000000000079af */ /* 0x000e220000000000 */
[----:B------:R-:W-:-:S02]  /*09c0*/  IMAD.X R13, RZ, RZ, R23, P1 ;  /* 0x000000ffff0d7224 */ /* 0x000fc400008e0617 */
[----:B------:R-:W-:Y:S01]  /*09d0*/  IMAD.X R14, RZ, RZ, R21, P0 ;  /* 0x000000ffff0e7224 */ /* 0x000fe200000e0615 */
[----:B------:R4:W-:Y:S01]  /*09e0*/  LDGSTS.E.BYPASS.128 [R31+0x2000], desc[UR16][R22.64] ;  /* 0x02000000161f7fae */ /* 0x0009e2000b901c50 */
[----:B------:R-:W-:Y:S02]  /*09f0*/  IADD3 R15, P0, R6, 0x40, RZ ;  /* 0x00000040060f7810 */ /* 0x000fe40007f1e0ff */
[----:B--2---:R-:W-:Y:S01]  /*0a00*/  SHF.R.U32.HI R18, RZ, 0x5, R3 ;  /* 0x00000005ff127819 */ /* 0x004fe20000011603 */
[----:B------:R2:W-:Y:S02]  /*0a10*/  LDGSTS.E.BYPASS.128 [R33+0x2000], desc[UR16][R6.64] ;  /* 0x0200000006217fae */ /* 0x0005e4000b901c50 */
[----:B------:R-:W-:Y:S01]  /*0a20*/  IMAD.X R16, RZ, RZ, R7, P0 ;  /* 0x000000ffff107224 */ /* 0x000fe200000e0607 */
[----:B---3--:R-:W-:Y:S01]  /*0a30*/  LOP3.LUT R20, R18, 0x7fffffc, RZ, 0xc0, !PT ;  /* 0x07fffffc12147812 */ /* 0x008fe200078ec0ff */
[----:B------:R-:W0:Y:S01]  /*0a40*/  LDGDEPBAR ;  /* 0x00000000000079af */ /* 0x000e220000000000 */
[----:B----4-:R-:W-:-:S02]  /*0a50*/  CS2R R30, SRZ ;  /* 0x00000000001e7805 */ /* 0x010fc4000001ff00 */
[----:B--2---:R-:W-:-:S07]  /*0a60*/  CS2R R32, SRZ ;  /* 0x0000000000207805 */ /* 0x004fce000001ff00 */
.L_x_0:
[----:B--2---:R-:W2:Y:S01]  /*0a70*/  SHFL.IDX PT, R6, R20, RZ, 0x1f ;  /* 0x00001fff14067589 */ /* 0x004ea200000e0000 */
[----:B------:R-:W-:Y:S01]  /*0a80*/  UIADD3 UR14, UR14, 0x1, URZ ;  /* 0x000000010e0e7890 */ /* 0x000fe2000fffe03f */
[----:B------:R-:W-:-:S04]  /*0a90*/  DEPBAR.LE SB0, 0x0 ;  /* 0x000080000000791a */ /* 0x000fc80000000000 */
[----:B------:R-:W-:Y:S01]  /*0aa0*/  UISETP.GE.AND UP0, UPT, UR14, 0x2, UPT ;  /* 0x000000020e00788c */ /* 0x000fe2000bf06270 */
[----:B------:R-:W-:Y:S01]  /*0ab0*/  BAR.SYNC.DEFER_BLOCKING 0x0 ;  /* 0x0000000000007b1d */ /* 0x000fe20000010000 */
[----:B------:R-:W-:Y:S01]  /*0ac0*/  UIADD3 UR4, UR4, 0x1, URZ ;  /* 0x0000000104047890 */ /* 0x000fe2000fffe03f */
[C---:B------:R-:W-:Y:S01]  /*0ad0*/  ISETP.GE.U32.AND P0, PT, R56.reuse, 0xbe0, PT ;  /* 0x00000be03800780c */ /* 0x040fe20003f06070 */
[----:B------:R-:W-:Y:S01]  /*0ae0*/  USEL UR14, UR14, URZ, !UP0 ;  /* 0x0000003f0e0e7287 */ /* 0x000fe2000c000000 */
[----:B------:R-:W-:Y:S02]  /*0af0*/  IMAD.MOV.U32 R7, RZ, RZ, R17 ;  /* 0x000000ffff077224 */ /* 0x000fe400078e0011 */
[----:B------:R-:W-:Y:S01]  /*0b00*/  UMOV UR11, 0x80000020 ;  /* 0x80000020000b7882 */ /* 0x000fe20000000000 */
[----:B------:R-:W-:Y:S01]  /*0b10*/  VIADD R56, R56, 0x20 ;  /* 0x0000002038387836 */ /* 0x000fe20000000000 */
[----:B--2---:R-:W-:Y:S01]  /*0b20*/  R2UR UR6, R6 ;  /* 0x00000000060672ca */ /* 0x004fe200000e0000 */
[----:B------:R-:W-:Y:S01]  /*0b30*/  IMAD.MOV.U32 R6, RZ, RZ, R10 ;  /* 0x000000ffff067224 */ /* 0x000fe200078e000a */
[----:B------:R-:W-:Y:S01]  /*0b40*/  IADD3 R10, P4, R10, 0x40, RZ ;  /* 0x000000400a0a7810 */ /* 0x000fe20007f9e0ff */
[----:B------:R-:W-:-:S04]  /*0b50*/  WARPGROUP.ARRIVE ;  /* 0x00000000000079c5 */ /* 0x000fc80000000000 */
[----:B------:R-:W-:-:S06]  /*0b60*/  IMAD.X R17, RZ, RZ, R17, P4 ;  /* 0x000000ffff117224 */ /* 0x000fcc00020e0611 */
[----:B------:R-:W-:Y:S02]  /*0b70*/  USHF.L.U32 UR7, UR6, 0x6, URZ ;  /* 0x0000000606077899 */ /* 0x000fe4000800063f */
[----:B------:R-:W-:Y:S02]  /*0b80*/  ULEA UR6, UR14, UR5, 0xc ;  /* 0x000000050e067291 */ /* 0x000fe4000f8e603f */
[----:B------:R-:W-:Y:S02]  /*0b90*/  ULOP3.LUT UR7, UR7, 0xc0, URZ, 0xc0, !UPT ;  /* 0x000000c007077892 */ /* 0x000fe4000f8ec03f */
[----:B------:R-:W-:Y:S02]  /*0ba0*/  USHF.R.U32.HI UR8, URZ, 0x4, UR6 ;  /* 0x000000043f087899 */ /* 0x000fe40008011606 */
[----:B------:R-:W-:Y:S02]  /*0bb0*/  UIADD3 UR6, UR6, 0x2000, URZ ;  /* 0x0000200006067890 */ /* 0x000fe4000fffe03f */
[----:B------:R-:W-:-:S02]  /*0bc0*/  ULOP3.LUT UR8, UR8, 0x3fff, URZ, 0xc0, !UPT ;  /* 0x00003fff08087892 */ /* 0x000fc4000f8ec03f */
[----:B------:R-:W-:Y:S02]  /*0bd0*/  USHF.R.U32.HI UR6, URZ, 0x4, UR6 ;  /* 0x000000043f067899 */ /* 0x000fe40008011606 */
[----:B------:R-:W-:Y:S02]  /*0be0*/  UIADD3 UR12, UP0, UR7, UR8, URZ ;  /* 0x00000008070c7290 */ /* 0x000fe4000ff1e03f */
[----:B------:R-:W-:Y:S02]  /*0bf0*/  ULOP3.LUT UR6, UR6, 0x3fff, URZ, 0xc0, !UPT ;  /* 0x00003fff06067892 */ /* 0x000fe4000f8ec03f */
[----:B------:R-:W-:Y:S02]  /*0c00*/  UIADD3.X UR13, URZ, URZ, URZ, UP0, !UPT ;  /* 0x0000003f3f0d7290 */ /* 0x000fe400087fe43f */
[----:B------:R-:W-:Y:S02]  /*0c10*/  ULOP3.LUT UR10, UR6, 0x1000000, URZ, 0xfc, !UPT ;  /* 0x01000000060a7892 */ /* 0x000fe4000f8efc3f */
[----:B------:R-:W-:-:S02]  /*0c20*/  ULOP3.LUT UR8, UR12, 0x1000000, URZ, 0xfc, !UPT ;  /* 0x010000000c087892 */ /* 0x000fc4000f8efc3f */
[----:B------:R-:W-:Y:S01]  /*0c30*/  ULOP3.LUT UR9, UR13, 0x80000020, URZ, 0xfc, !UPT ;  /* 0x800000200d097892 */ /* 0x000fe2000f8efc3f */
[----:B------:R-:W-:Y:S01]  /*0c40*/  UMOV UR7, URZ ;  /* 0x0000003f00077c82 */ /* 0x000fe20008000000 */
[----:B------:R-:W-:-:S04]  /*0c50*/  UISETP.GE.AND UP0, UPT, UR4, 0x2, UPT ;  /* 0x000000020400788c */ /* 0x000fc8000bf06270 */
[----:B------:R-:W-:-:S03]  /*0c60*/  USEL UR4, UR4, URZ, !UP0 ;  /* 0x0000003f04047287 */ /* 0x000fc6000c000000 */
[----:B------:R-:W-:Y:S01]  /*0c70*/  HGMMA.64x64x16.F32.BF16 R24, gdesc[UR8], R24 ;  /* 0x00e00000081879f0 */ /* 0x000fe20008701818 */
[----:B------:R-:W-:Y:S01]  /*0c80*/  UMOV UR8, 0x1000002 ;  /* 0x0100000200087882 */ /* 0x000fe20000000000 */
[----:B------:R-:W-:Y:S02]  /*0c90*/  UMOV UR9, 0x80000020 ;  /* 0x8000002000097882 */ /* 0x000fe40000000000 */
[----:B------:R-:W-:Y:S02]  /*0ca0*/  UIADD3.64 UR10, UR6, UR8, URZ ;  /* 0x00000008060a7297 */ /* 0x000fe4000fffe03f */
[----:B------:R-:W-:Y:S02]  /*0cb0*/  UIADD3.64 UR8, UR12, UR8, URZ ;  /* 0x000000080c087297 */ /* 0x000fe4000fffe03f */
[----:B------:R-:W-:-:S06]  /*0cc0*/  ULEA UR6, UR4, UR5, 0xc ;  /* 0x0000000504067291 */ /* 0x000fcc000f8e603f */
[----:B------:R-:W-:Y:S02]  /*0cd0*/  LEA R19, R8, UR6, 0x1 ;  /* 0x0000000608137c11 */ /* 0x000fe4000f8e08ff */
[----:B------:R-:W-:Y:S01]  /*0ce0*/  LEA R21, R4, UR6, 0x1 ;  /* 0x0000000604157c11 */ /* 0x000fe2000f8e08ff */
[----:B------:R-:W-:Y:S03]  /*0cf0*/  HGMMA.64x64x16.F32.BF16 R24, gdesc[UR8], R24, gsb0 ;  /* 0x00e00000081879f0 */ /* 0x000fe60008001818 */
[----:B------:R-:W-:Y:S02]  /*0d00*/  WARPGROUP.DEPBAR.LE gsb0, 0x1 ;  /* 0x00008000000079c5 */ /* 0x000fe40000010100 */
[----:B------:R-:W-:Y:S06]  /*0d10*/  BAR.SYNC.DEFER_BLOCKING 0x0 ;  /* 0x0000000000007b1d */ /* 0x000fec0000010000 */
[----:B------:R-:W-:Y:S01]  /*0d20*/  @!PT LDS RZ, [RZ] ;  /* 0x00000000fffff984 */ /* 0x000fe20000000800 */
[----:B------:R-:W-:Y:S01]  /*0d30*/  @!PT LDS RZ, [RZ] ;  /* 0x00000000fffff984 */ /* 0x000fe20000000800 */
[----:B------:R-:W-:Y:S01]  /*0d40*/  @!PT LDS RZ, [RZ] ;  /* 0x00000000fffff984 */ /* 0x000fe20000000800 */
[----:B------:R2:W-:Y:S02]  /*0d50*/  LDGSTS.E.BYPASS.128 [R19], desc[UR16][R6.64], !P0 ;  /* 0x0000000006137fae */ /* 0x0005e4000c101c50 */
[----:B--2---:R-:W-:Y:S01]  /*0d60*/  IMAD.MOV.U32 R6, RZ, RZ, R11 ;  /* 0x000000ffff067224 */ /* 0x004fe200078e000b */
[----:B------:R-:W-:Y:S01]  /*0d70*/  IADD3 R11, P3, R11, 0x40, RZ ;  /* 0x000000400b0b7810 */ /* 0x000fe20007f7e0ff */
[----:B------:R-:W-:-:S04]  /*0d80*/  IMAD.MOV.U32 R7, RZ, RZ, R14 ;  /* 0x000000ffff077224 */ /* 0x000fc800078e000e */
[----:B------:R-:W-:Y:S01]  /*0d90*/  IMAD.X R14, RZ, RZ, R14, P3 ;  /* 0x000000ffff0e7224 */ /* 0x000fe200018e060e */
[----:B------:R2:W-:Y:S04]  /*0da0*/  LDGSTS.E.BYPASS.128 [R21], desc[UR16][R6.64], !P0 ;  /* 0x0000000006157fae */ /* 0x0005e8000c101c50 */
[----:B------:R-:W0:Y:S01]  /*0db0*/  LDGDEPBAR ;  /* 0x00000000000079af */ /* 0x000e220000000000 */
[----:B--2---:R-:W-:Y:S01]  /*0dc0*/  MOV R6, R12 ;  /* 0x0000000c00067202 */ /* 0x004fe20000000f00 */
[----:B------:R-:W-:Y:S01]  /*0dd0*/  IMAD.MOV.U32 R7, RZ, RZ, R13 ;  /* 0x000000ffff077224 */ /* 0x000fe200078e000d */
[----:B------:R-:W-:-:S04]  /*0de0*/  IADD3 R12, P2, R12, 0x40, RZ ;  /* 0x000000400c0c7810 */ /* 0x000fc80007f5e0ff */
[----:B------:R2:W-:Y:S01]  /*0df0*/  LDGSTS.E.BYPASS.128 [R19+0x2000], desc[UR16][R6.64], !P0 ;  /* 0x0200000006137fae */ /* 0x0005e2000c101c50 */
[----:B------:R-:W-:Y:S02]  /*0e00*/  IMAD.X R13, RZ, RZ, R13, P2 ;  /* 0x000000ffff0d7224 */ /* 0x000fe400010e060d */
[----:B--2---:R-:W-:Y:S01]  /*0e10*/  IMAD.MOV.U32 R6, RZ, RZ, R15 ;  /* 0x000000ffff067224 */ /* 0x004fe200078e000f */
[----:B------:R-:W-:Y:S01]  /*0e20*/  IADD3 R15, P1, R15, 0x40, RZ ;  /* 0x000000400f0f7810 */ /* 0x000fe20007f3e0ff */
[----:B------:R-:W-:-:S04]  /*0e30*/  IMAD.MOV.U32 R7, RZ, RZ, R16 ;  /* 0x000000ffff077224 */ /* 0x000fc800078e0010 */
[----:B------:R-:W-:Y:S01]  /*0e40*/  IMAD.X R16, RZ, RZ, R16, P1 ;  /* 0x000000ffff107224 */ /* 0x000fe200008e0610 */
[----:B------:R2:W-:Y:S04]  /*0e50*/  LDGSTS.E.BYPASS.128 [R21+0x2000], desc[UR16][R6.64], !P0 ;  /* 0x0200000006157fae */ /* 0x0005e8000c101c50 */
[----:B------:R-:W0:Y:S01]  /*0e60*/  LDGDEPBAR ;  /* 0x00000000000079af */ /* 0x000e220000000000 */
[----:B------:R-:W-:Y:S05]  /*0e70*/  @!P0 BRA `(.L_x_0) ;  /* 0xfffffff800fc8947 */ /* 0x000fea000383ffff */
[----:B------:R-:W-:Y:S02]  /*0e80*/  WARPGROUP.DEPBAR.LE gsb0, 0x0 ;  /* 0x00008000000079c5 */ /* 0x000fe40000010000 */
[----:B------:R-:W-:Y:S01]  /*0e90*/  LOP3.LUT R12, R18, 0x3, RZ, 0xc0, !PT ;  /* 0x00000003120c7812 */ /* 0x000fe200078ec0ff */
[----:B------:R-:W-:-:S04]  /*0ea0*/  DEPBAR.LE SB0, 0x0 ;  /* 0x000080000000791a */ /* 0x000fc80000000000 */
[----:B------:R-:W-:Y:S01]  /*0eb0*/  SHF.R.U32.HI R4, RZ, 0x2, R3 ;  /* 0x00000002ff047819 */ /* 0x000fe20000011603 */
[----:B--2---:R-:W-:Y:S01]  /*0ec0*/  IMAD.SHL.U32 R6, R3, 0x2, RZ ;  /* 0x0000000203067824 */ /* 0x004fe200078e00ff */
[----:B------:R-:W-:Y:S01]  /*0ed0*/  LOP3.LUT R17, R9, 0x38, R2, 0xf8, !PT ;  /* 0x0000003809117812 */ /* 0x000fe200078ef802 */
[----:B------:R-:W-:Y:S01]  /*0ee0*/  IMAD.SHL.U32 R7, R12, 0x10, RZ ;  /* 0x000000100c077824 */ /* 0x000fe200078e00ff */
[----:B------:R-:W-:Y:S02]  /*0ef0*/  SGXT.U32 R4, R4, 0x3 ;  /* 0x000000030404781a */ /* 0x000fe40000000000 */
[----:B------:R-:W-:Y:S02]  /*0f00*/  CS2R R20, SRZ ;  /* 0x0000000000147805 */ /* 0x000fe4000001ff00 */
[----:B------:R-:W-:Y:S02]  /*0f10*/  LOP3.LUT R6, R6, 0x6, RZ, 0xc0, !PT ;  /* 0x0000000606067812 */ /* 0x000fe400078ec0ff */
[----:B------:R-:W-:-:S02]  /*0f20*/  CS2R R22, SRZ ;  /* 0x0000000000167805 */ /* 0x000fc4000001ff00 */
[----:B------:R-:W-:Y:S01]  /*0f30*/  LOP3.LUT R7, R7, R4, RZ, 0xfc, !PT ;  /* 0x0000000407077212 */ /* 0x000fe200078efcff */
[----:B------:R-:W-:Y:S01]  /*0f40*/  BAR.SYNC.DEFER_BLOCKING 0x0 ;  /* 0x0000000000007b1d */ /* 0x000fe20000010000 */
[----:B------:R-:W-:-:S03]  /*0f50*/  ISETP.GE.AND P0, PT, R17, 0xc00, PT ;  /* 0x00000c001100780c */ /* 0x000fc60003f06270 */
[----:B------:R-:W-:Y:S01]  /*0f60*/  IMAD R4, R7, 0x48, R6 ;  /* 0x0000004807047824 */ /* 0x000fe200078e0206 */
[----:B------:R-:W-:-:S03]  /*0f70*/  ISETP.LT.AND P1, PT, R0, R5, !P0 ;  /* 0x000000050000720c */ /* 0x000fc60004721270 */
[----:B------:R-:W2:Y:S01]  /*0f80*/  LDC.64 R6, c[0x0][0x210] ;  /* 0x00008400ff067b82 */ /* 0x000ea20000000a00 */
[----:B------:R-:W-:-:S05]  /*0f90*/  LEA R8, R4, UR5, 0x2 ;  /* 0x0000000504087c11 */ /* 0x000fca000f8e10ff */
[----:B------:R3:W-:Y:S04]  /*0fa0*/  STS.64 [R8], R24 ;  /* 0x0000001808007388 */ /* 0x0007e80000000a00 */
[----:B------:R4:W-:Y:S01]  /*0fb0*/  STS.64 [R8+0x900], R26 ;  /* 0x0009001a08007388 */ /* 0x0009e20000000a00 */
[----:B--2---:R-:W-:-:S03]  /*0fc0*/  IMAD.WIDE R18, R17, 0x2, R6 ;  /* 0x0000000211127825 */ /* 0x004fc600078e0206 */
[----:B------:R-:W-:Y:S04]  /*0fd0*/  STS.64 [R8+0x20], R28 ;  /* 0x0000201c08007388 */ /* 0x000fe80000000a00 */
        /* <DEDUP_REMOVED lines=12> */
[----:B------:R2:W-:Y:S01]  /*10a0*/  STS.64 [R8+0x9e0], R54 ;  /* 0x0009e03608007388 */ /* 0x0005e20000000a00 */
[----:B------:R-:W-:Y:S01]  /*10b0*/  BAR.SYNC.DEFER_BLOCKING 0x0 ;  /* 0x0000000000007b1d */ /* 0x000fe20000010000 */
[----:B------:R-:W-:-:S04]  /*10c0*/  LOP3.LUT R4, R0, 0x10, RZ, 0xfc, !PT ;  /* 0x0000001000047812 */ /* 0x000fc800078efcff */
[----:B------:R-:W-:Y:S02]  /*10d0*/  ISETP.LT.AND P2, PT, R4, R5, !P0 ;  /* 0x000000050400720c */ /* 0x000fe40004741270 */
[----:B---3--:R-:W-:Y:S02]  /*10e0*/  CS2R R24, SRZ ;  /* 0x0000000000187805 */ /* 0x008fe4000001ff00 */
[----:B----4-:R-:W-:Y:S01]  /*10f0*/  CS2R R26, SRZ ;  /* 0x00000000001a7805 */ /* 0x010fe2000001ff00 */
[----:B------:R-:W3:Y:S08]  /*1100*/  @P1 LDG.E.EL.128 R20, desc[UR16][R18.64] ;  /* 0x0000001012141981 */ /* 0x000ef0000c2e1d00 */
[----:B------:R-:W4:Y:S01]  /*1110*/  @P2 LDG.E.EL.128 R24, desc[UR16][R18.64] ;  /* 0x0000001012182981 */ /* 0x000f22000c2e1d00 */
[----:B------:R-:W-:-:S02]  /*1120*/  LOP3.LUT R4, R0, 0x20, RZ, 0xfc, !PT ;  /* 0x0000002000047812 */ /* 0x000fc400078efcff */
[----:B--2---:R-:W-:Y:S02]  /*1130*/  CS2R R8, SRZ ;  /* 0x0000000000087805 */ /* 0x004fe4000001ff00 */
[----:B------:R-:W-:Y:S02]  /*1140*/  CS2R R10, SRZ ;  /* 0x00000000000a7805 */ /* 0x000fe4000001ff00 */
[----:B------:R-:W-:Y:S02]  /*1150*/  ISETP.LT.AND P3, PT, R4, R5, !P0 ;  /* 0x000000050400720c */ /* 0x000fe40004761270 */
[----:B------:R-:W-:-:S04]  /*1160*/  LOP3.LUT R4, R0, 0x30, RZ, 0xfc, !PT ;  /* 0x0000003000047812 */ /* 0x000fc800078efcff */
[----:B------:R-:W-:Y:S02]  /*1170*/  ISETP.LT.AND P0, PT, R4, R5, !P0 ;  /* 0x000000050400720c */ /* 0x000fe40004701270 */
[----:B------:R-:W-:Y:S02]  /*1180*/  CS2R R4, SRZ ;  /* 0x0000000000047805 */ /* 0x000fe4000001ff00 */
[----:B------:R-:W-:-:S03]  /*1190*/  CS2R R6, SRZ ;  /* 0x0000000000067805 */ /* 0x000fc6000001ff00 */
[----:B------:R-:W2:Y:S06]  /*11a0*/  @P3 LDG.E.EL.128 R8, desc[UR16][R18.64] ;  /* 0x0000001012083981 */ /* 0x000eac000c2e1d00 */
[----:B------:R5:W2:Y:S01]  /*11b0*/  @P0 LDG.E.EL.128 R4, desc[UR16][R18.64] ;  /* 0x0000001012040981 */ /* 0x000aa2000c2e1d00 */
[----:B------:R-:W-:Y:S01]  /*11c0*/  SHF.R.U32.HI R3, RZ, 0x3, R3 ;  /* 0x00000003ff037819 */ /* 0x000fe20000011603 */
[----:B------:R-:W-:Y:S01]  /*11d0*/  IMAD.SHL.U32 R12, R12, 0x4, RZ ;  /* 0x000000040c0c7824 */ /* 0x000fe200078e00ff */
[----:B------:R-:W-:Y:S01]  /*11e0*/  LOP3.LUT R2, R2, 0x38, RZ, 0xc0, !PT ;  /* 0x0000003802027812 */ /* 0x000fe200078ec0ff */
[----:B------:R-:W-:Y:S01]  /*11f0*/  IMAD R0, R0, 0xc00, R17 ;  /* 0x00000c0000007824 */ /* 0x000fe200078e0211 */
[----:B------:R-:W-:-:S04]  /*1200*/  SGXT.U32 R3, R3, 0x2 ;  /* 0x000000020303781a */ /* 0x000fc80000000000 */
[----:B------:R-:W-:-:S05]  /*1210*/  LOP3.LUT R3, R12, R3, RZ, 0xfc, !PT ;  /* 0x000000030c037212 */ /* 0x000fca00078efcff */
[----:B------:R-:W-:-:S05]  /*1220*/  IMAD R2, R3, 0x48, R2 ;  /* 0x0000004803027824 */ /* 0x000fca00078e0202 */
[----:B------:R-:W-:-:S05]  /*1230*/  LEA R46, R2, UR5, 0x2 ;  /* 0x00000005022e7c11 */ /* 0x000fca000f8e10ff */
[----:B------:R-:W3:Y:S04]  /*1240*/  LDS.128 R32, [R46] ;  /* 0x000000002e207984 */ /* 0x000ee80000000c00 */
[----:B------:R-:W3:Y:S04]  /*1250*/  LDS.128 R28, [R46+0x10] ;  /* 0x000010002e1c7984 */ /* 0x000ee80000000c00 */
[----:B------:R-:W2:Y:S04]  /*1260*/  LDS.128 R12, [R46+0x1200] ;  /* 0x001200002e0c7984 */ /* 0x000ea80000000c00 */
[----:B-----5:R-:W5:Y:S01]  /*1270*/  LDS.128 R16, [R46+0x1210] ;  /* 0x001210002e107984 */ /* 0x020f620000000c00 */
[C---:B---3--:R-:W-:Y:S01]  /*1280*/  PRMT R38, R23.reuse, 0x7632, R38 ;  /* 0x0000763217267816 */ /* 0x048fe20000000026 */
[----:B------:R-:W-:Y:S01]  /*1290*/  IMAD.U32 R39, R22, 0x10000, RZ ;  /* 0x0001000016277824 */ /* 0x000fe200078e00ff */
[C---:B------:R-:W-:Y:S01]  /*12a0*/  PRMT R2, R20.reuse, 0x7632, R2 ;  /* 0x0000763214027816 */ /* 0x040fe20000000002 */
[----:B------:R-:W-:Y:S01]  /*12b0*/  IMAD.U32 R41, R23, 0x10000, RZ ;  /* 0x0001000017297824 */ /* 0x000fe200078e00ff */
[----:B------:R-:W-:Y:S01]  /*12c0*/  SHF.L.U32 R3, R20, 0x10, RZ ;  /* 0x0000001014037819 */ /* 0x000fe200000006ff */
[----:B------:R-:W-:Y:S01]  /*12d0*/  IMAD.U32 R38, R38, 0x10000, RZ ;  /* 0x0001000026267824 */ /* 0x000fe200078e00ff */
[C---:B------:R-:W-:Y:S01]  /*12e0*/  PRMT R20, R21.reuse, 0x7632, R20 ;  /* 0x0000763215147816 */ /* 0x040fe20000000014 */
[----:B------:R-:W-:Y:S01]  /*12f0*/  IMAD.U32 R21, R21, 0x10000, RZ ;  /* 0x0001000015157824 */ /* 0x000fe200078e00ff */
[----:B------:R-:W-:Y:S01]  /*1300*/  PRMT R37, R22, 0x7632, R37 ;  /* 0x0000763216257816 */ /* 0x000fe20000000025 */
[----:B------:R-:W-:-:S02]  /*1310*/  IMAD.U32 R36, R2, 0x10000, RZ ;  /* 0x0001000002247824 */ /* 0x000fc400078e00ff */
[----:B-1----:R-:W-:Y:S01]  /*1320*/  FADD R3, R32, R3 ;  /* 0x0000000320037221 */ /* 0x002fe20000000000 */
[----:B------:R-:W-:Y:S01]  /*1330*/  FADD R2, R34, R21 ;  /* 0x0000001522027221 */ /* 0x000fe20000000000 */
[----:B------:R-:W-:Y:S02]  /*1340*/  IMAD.U32 R32, R20, 0x10000, RZ ;  /* 0x0001000014207824 */ /* 0x000fe400078e00ff */
[----:B------:R-:W-:Y:S01]  /*1350*/  FADD R28, R28, R39 ;  /* 0x000000271c1c7221 */ /* 0x000fe20000000000 */
[----:B------:R-:W-:Y:S02]  /*1360*/  IMAD.U32 R34, R37, 0x10000, RZ ;  /* 0x0001000025227824 */ /* 0x000fe400078e00ff */
[--C-:B------:R-:W-:Y:S01]  /*1370*/  FADD R31, R31, R38.reuse ;  /* 0x000000261f1f7221 */ /* 0x100fe20000000000 */
[----:B------:R-:W1:Y:S01]  /*1380*/  LDS.128 R20, [R46+0x2400] ;  /* 0x002400002e147984 */ /* 0x000e620000000c00 */
[C---:B----4-:R-:W-:Y:S01]  /*1390*/  PRMT R38, R24.reuse, 0x7632, R38 ;  /* 0x0000763218267816 */ /* 0x050fe20000000026 */
[----:B------:R-:W-:Y:S01]  /*13a0*/  IMAD.U32 R39, R24, 0x10000, RZ ;  /* 0x0001000018277824 */ /* 0x000fe200078e00ff */
[----:B------:R-:W-:Y:S01]  /*13b0*/  PRMT R24, R25, 0x7632, R24 ;  /* 0x0000763219187816 */ /* 0x000fe20000000018 */
[----:B------:R-:W-:Y:S01]  /*13c0*/  FADD R36, R33, R36 ;  /* 0x0000002421247221 */ /* 0x000fe20000000000 */
[----:B------:R-:W-:Y:S01]  /*13d0*/  FADD R37, R35, R32 ;  /* 0x0000002023257221 */ /* 0x000fe20000000000 */
[----:B------:R-:W-:Y:S01]  /*13e0*/  FADD R29, R29, R34 ;  /* 0x000000221d1d7221 */ /* 0x000fe20000000000 */
[----:B------:R-:W-:Y:S01]  /*13f0*/  FADD R30, R30, R41 ;  /* 0x000000291e1e7221 */ /* 0x000fe20000000000 */
[----:B------:R-:W3:Y:S01]  /*1400*/  LDS.128 R32, [R46+0x2410] ;  /* 0x002410002e207984 */ /* 0x000ee20000000c00 */
[----:B------:R-:W-:Y:S01]  /*1410*/  IMAD.U32 R41, R25, 0x10000, RZ ;  /* 0x0001000019297824 */ /* 0x000fe200078e00ff */
[C---:B------:R-:W-:Y:S01]  /*1420*/  PRMT R42, R26.reuse, 0x7632, R42 ;  /* 0x000076321a2a7816 */ /* 0x040fe2000000002a */
[----:B------:R-:W-:Y:S01]  /*1430*/  IMAD.U32 R45, R26, 0x10000, RZ ;  /* 0x000100001a2d7824 */ /* 0x000fe200078e00ff */
[C---:B------:R-:W-:Y:S01]  /*1440*/  PRMT R43, R27.reuse, 0x7632, R43 ;  /* 0x000076321b2b7816 */ /* 0x040fe2000000002b */
[----:B------:R-:W-:Y:S01]  /*1450*/  IMAD.U32 R47, R27, 0x10000, RZ ;  /* 0x000100001b2f7824 */ /* 0x000fe200078e00ff */
[----:B------:R-:W-:Y:S01]  /*1460*/  SHF.L.U32 R40, R38, 0x10, RZ ;  /* 0x0000001026287819 */ /* 0x000fe200000006ff */
[----:B------:R-:W-:-:S02]  /*1470*/  IMAD.U32 R44, R24, 0x10000, RZ ;  /* 0x00010000182c7824 */ /* 0x000fc400078e00ff */
[----:B--2---:R-:W-:Y:S01]  /*1480*/  FADD R38, R14, R41 ;  /* 0x000000290e267221 */ /* 0x004fe20000000000 */
[----:B------:R-:W2:Y:S01]  /*1490*/  LDS.128 R24, [R46+0x3600] ;  /* 0x003600002e187984 */ /* 0x000ea20000000c00 */
[----:B------:R-:W-:Y:S01]  /*14a0*/  FADD R39, R12, R39 ;  /* 0x000000270c277221 */ /* 0x000fe20000000000 */
[----:B------:R-:W-:Y:S01]  /*14b0*/  FADD R41, R15, R44 ;  /* 0x0000002c0f297221 */ /* 0x000fe20000000000 */
[----:B------:R-:W-:Y:S02]  /*14c0*/  IMAD.U32 R44, R42, 0x10000, RZ ;  /* 0x000100002a2c7824 */ /* 0x000fe400078e00ff */
[----:B------:R-:W-:Y:S01]  /*14d0*/  FADD R40, R13, R40 ;  /* 0x000000280d287221 */ /* 0x000fe20000000000 */
[----:B-----5:R-:W-:Y:S01]  /*14e0*/  FADD R42, R16, R45 ;  /* 0x0000002d102a7221 */ /* 0x020fe20000000000 */
[----:B------:R-:W-:Y:S01]  /*14f0*/  IMAD.U32 R48, R43, 0x10000, RZ ;  /* 0x000100002b307824 */ /* 0x000fe200078e00ff */
[----:B------:R-:W4:Y:S01]  /*1500*/  LDS.128 R12, [R46+0x3610] ;  /* 0x003610002e0c7984 */ /* 0x000f220000000c00 */
[----:B------:R-:W-:Y:S01]  /*1510*/  FADD R45, R17, R44 ;  /* 0x0000002c112d7221 */ /* 0x000fe20000000000 */
[C---:B------:R-:W-:Y:S01]  /*1520*/  PRMT R16, R8.reuse, 0x7632, R16 ;  /* 0x0000763208107816 */ /* 0x040fe20000000010 */
[----:B------:R-:W-:Y:S01]  /*1530*/  IMAD.U32 R17, R8, 0x10000, RZ ;  /* 0x0001000008117824 */ /* 0x000fe200078e00ff */
[----:B------:R-:W-:Y:S01]  /*1540*/  PRMT R8, R9, 0x7632, R8 ;  /* 0x0000763209087816 */ /* 0x000fe20000000008 */
[----:B------:R-:W-:Y:S01]  /*1550*/  FADD R44, R19, R48 ;  /* 0x00000030132c7221 */ /* 0x000fe20000000000 */
[----:B------:R-:W-:Y:S01]  /*1560*/  IMAD.U32 R19, R9, 0x10000, RZ ;  /* 0x0001000009137824 */ /* 0x000fe200078e00ff */
[----:B------:R-:W-:Y:S01]  /*1570*/  PRMT R9, R10, 0x7632, R9 ;  /* 0x000076320a097816 */ /* 0x000fe20000000009 */
[----:B------:R-:W-:-:S02]  /*1580*/  IMAD.U32 R16, R16, 0x10000, RZ ;  /* 0x0001000010107824 */ /* 0x000fc400078e00ff */
[----:B------:R-:W-:Y:S01]  /*1590*/  FADD R43, R18, R47 ;  /* 0x0000002f122b7221 */ /* 0x000fe20000000000 */
[----:B------:R-:W-:Y:S01]  /*15a0*/  IMAD.U32 R8, R8, 0x10000, RZ ;  /* 0x0001000008087824 */ /* 0x000fe200078e00ff */
[----:B------:R-:W-:Y:S01]  /*15b0*/  F2FP.BF16.F32.PACK_AB R18, R45, R42 ;  /* 0x0000002a2d12723e */ /* 0x000fe200000010ff */
[----:B------:R-:W-:Y:S01]  /*15c0*/  IMAD.U32 R47, R10, 0x10000, RZ ;  /* 0x000100000a2f7824 */ /* 0x000fe200078e00ff */
[C---:B------:R-:W-:Y:S01]  /*15d0*/  PRMT R10, R11.reuse, 0x7632, R10 ;  /* 0x000076320b0a7816 */ /* 0x040fe2000000000a */
[----:B------:R-:W-:Y:S02]  /*15e0*/  IMAD.U32 R11, R11, 0x10000, RZ ;  /* 0x000100000b0b7824 */ /* 0x000fe400078e00ff */
[----:B-1----:R-:W-:Y:S01]  /*15f0*/  FADD R21, R21, R16 ;  /* 0x0000001015157221 */ /* 0x002fe20000000000 */
[----:B------:R-:W-:Y:S02]  /*1600*/  IMAD.U32 R16, R9, 0x10000, RZ ;  /* 0x0001000009107824 */ /* 0x000fe400078e00ff */
[--C-:B------:R-:W-:Y:S01]  /*1610*/  FADD R23, R23, R8.reuse ;  /* 0x0000000817177221 */ /* 0x100fe20000000000 */
[----:B------:R-:W-:Y:S01]  /*1620*/  PRMT R8, R4, 0x7632, R8 ;  /* 0x0000763204087816 */ /* 0x000fe20000000008 */
[----:B------:R-:W-:Y:S01]  /*1630*/  FADD R20, R20, R17 ;  /* 0x0000001114147221 */ /* 0x000fe20000000000 */
[----:B------:R-:W-:Y:S01]  /*1640*/  SHF.L.U32 R9, R4, 0x10, RZ ;  /* 0x0000001004097819 */ /* 0x000fe200000006ff */
[----:B------:R-:W-:Y:S01]  /*1650*/  IMAD.U32 R17, R6, 0x10000, RZ ;  /* 0x0001000006117824 */ /* 0x000fe200078e00ff */
[C---:B------:R-:W-:Y:S01]  /*1660*/  PRMT R4, R5.reuse, 0x7632, R4 ;  /* 0x0000763205047816 */ /* 0x040fe20000000004 */
[----:B---3--:R-:W-:Y:S01]  /*1670*/  FADD R34, R34, R11 ;  /* 0x0000000b22227221 */ /* 0x008fe20000000000 */
[----:B------:R-:W-:Y:S01]  /*1680*/  IMAD.U32 R11, R5, 0x10000, RZ ;  /* 0x00010000050b7824 */ /* 0x000fe200078e00ff */
[----:B------:R-:W-:Y:S01]  /*1690*/  PRMT R5, R6, 0x7632, R5 ;  /* 0x0000763206057816 */ /* 0x000fe20000000005 */
[----:B------:R-:W-:-:S02]  /*16a0*/  IMAD.U32 R6, R8, 0x10000, RZ ;  /* 0x0001000008067824 */ /* 0x000fc400078e00ff */
[----:B------:R-:W-:Y:S01]  /*16b0*/  FADD R33, R33, R16 ;  /* 0x0000001021217221 */ /* 0x000fe20000000000 */
[----:B------:R-:W-:Y:S02]  /*16c0*/  IMAD.U32 R10, R10, 0x10000, RZ ;  /* 0x000100000a0a7824 */ /* 0x000fe400078e00ff */
[----:B------:R-:W-:Y:S01]  /*16d0*/  FADD R22, R22, R19 ;  /* 0x0000001316167221 */ /* 0x000fe20000000000 */
[----:B------:R-:W-:Y:S02]  /*16e0*/  IMAD.U32 R4, R4, 0x10000, RZ ;  /* 0x0001000004047824 */ /* 0x000fe400078e00ff */
[----:B------:R-:W-:Y:S01]  /*16f0*/  FADD R32, R32, R47 ;  /* 0x0000002f20207221 */ /* 0x000fe20000000000 */
[----:B--2---:R-:W-:Y:S01]  /*1700*/  FADD R24, R24, R9 ;  /* 0x0000000918187221 */ /* 0x004fe20000000000 */
[--C-:B------:R-:W-:Y:S01]  /*1710*/  FADD R35, R35, R10.reuse ;  /* 0x0000000a23237221 */ /* 0x100fe20000000000 */
[----:B------:R-:W1:Y:S01]  /*1720*/  LDC.64 R8, c[0x0][0x228] ;  /* 0x00008a00ff087b82 */ /* 0x000e620000000a00 */
[C---:B------:R-:W-:Y:S01]  /*1730*/  PRMT R10, R7.reuse, 0x7632, R10 ;  /* 0x00007632070a7816 */ /* 0x040fe2000000000a */
[----:B------:R-:W-:-:S02]  /*1740*/  IMAD.U32 R7, R7, 0x10000, RZ ;  /* 0x0001000007077824 */ /* 0x000fc400078e00ff */
[----:B------:R-:W-:Y:S01]  /*1750*/  FADD R26, R26, R11 ;  /* 0x0000000b1a1a7221 */ /* 0x000fe20000000000 */
[----:B------:R-:W-:Y:S02]  /*1760*/  IMAD.U32 R16, R5, 0x10000, RZ ;  /* 0x0001000005107824 */ /* 0x000fe400078e00ff */
[----:B------:R-:W-:Y:S01]  /*1770*/  FADD R25, R25, R6 ;  /* 0x0000000619197221 */ /* 0x000fe20000000000 */
[----:B------:R-:W-:Y:S01]  /*1780*/  F2FP.BF16.F32.PACK_AB R6, R29, R28 ;  /* 0x0000001c1d06723e */ /* 0x000fe200000010ff */
[----:B------:R-:W-:Y:S02]  /*1790*/  VIADD R11, R0, 0xc000 ;  /* 0x0000c000000b7836 */ /* 0x000fe40000000000 */
[----:B------:R-:W-:Y:S01]  /*17a0*/  FADD R27, R27, R4 ;  /* 0x000000041b1b7221 */ /* 0x000fe20000000000 */
[----:B----4-:R-:W-:Y:S01]  /*17b0*/  FADD R14, R14, R7 ;  /* 0x000000070e0e7221 */ /* 0x010fe20000000000 */
[----:B------:R-:W-:Y:S01]  /*17c0*/  VIADD R29, R0, 0x18000 ;  /* 0x00018000001d7836 */ /* 0x000fe20000000000 */
[----:B------:R-:W-:Y:S01]  /*17d0*/  F2FP.BF16.F32.PACK_AB R4, R36, R3 ;  /* 0x000000032404723e */ /* 0x000fe200000010ff */
[----:B------:R-:W-:Y:S01]  /*17e0*/  FADD R12, R12, R17 ;  /* 0x000000110c0c7221 */ /* 0x000fe20000000000 */
[----:B------:R-:W-:Y:S01]  /*17f0*/  F2FP.BF16.F32.PACK_AB R5, R37, R2 ;  /* 0x000000022505723e */ /* 0x000fe200000010ff */
[----:B------:R-:W-:Y:S01]  /*1800*/  FADD R13, R13, R16 ;  /* 0x000000100d0d7221 */ /* 0x000fe20000000000 */
[----:B------:R-:W-:Y:S01]  /*1810*/  F2FP.BF16.F32.PACK_AB R7, R31, R30 ;  /* 0x0000001e1f07723e */ /* 0x000fe200000010ff */
[----:B------:R-:W-:Y:S01]  /*1820*/  IMAD.U32 R30, R10, 0x10000, RZ ;  /* 0x000100000a1e7824 */ /* 0x000fe200078e00ff */
[----:B------:R-:W-:Y:S01]  /*1830*/  F2FP.BF16.F32.PACK_AB R20, R21, R20 ;  /* 0x000000141514723e */ /* 0x000fe200000010ff */
[----:B------:R-:W-:Y:S01]  /*1840*/  VIADD R31, R0, 0x24000 ;  /* 0x00024000001f7836 */ /* 0x000fe20000000000 */
[----:B------:R-:W-:Y:S01]  /*1850*/  F2FP.BF16.F32.PACK_AB R16, R40, R39 ;  /* 0x000000272810723e */ /* 0x000fe200000010ff */
[----:B------:R-:W-:Y:S01]  /*1860*/  FADD R15, R15, R30 ;  /* 0x0000001e0f0f7221 */ /* 0x000fe20000000000 */
[----:B------:R-:W-:-:S02]  /*1870*/  F2FP.BF16.F32.PACK_AB R17, R41, R38 ;  /* 0x000000262911723e */ /* 0x000fc400000010ff */
[----:B------:R-:W-:Y:S01]  /*1880*/  F2FP.BF16.F32.PACK_AB R19, R44, R43 ;  /* 0x0000002b2c13723e */ /* 0x000fe200000010ff */
[--C-:B-1----:R-:W-:Y:S01]  /*1890*/  IMAD.WIDE R2, R0, 0x2, R8.reuse ;  /* 0x0000000200027825 */ /* 0x102fe200078e0208 */
[----:B------:R-:W-:Y:S02]  /*18a0*/  F2FP.BF16.F32.PACK_AB R21, R23, R22 ;  /* 0x000000161715723e */ /* 0x000fe400000010ff */
[----:B------:R-:W-:Y:S01]  /*18b0*/  F2FP.BF16.F32.PACK_AB R22, R33, R32 ;  /* 0x000000202116723e */ /* 0x000fe200000010ff */
[--C-:B------:R-:W-:Y:S01]  /*18c0*/  IMAD.WIDE R10, R11, 0x2, R8.reuse ;  /* 0x000000020b0a7825 */ /* 0x100fe200078e0208 */
[----:B------:R-:W-:Y:S01]  /*18d0*/  F2FP.BF16.F32.PACK_AB R23, R35, R34 ;  /* 0x000000222317723e */ /* 0x000fe200000010ff */
[----:B------:R1:W-:Y:S01]  /*18e0*/  @P1 STG.E.128 desc[UR16][R2.64], R4 ;  /* 0x0000000402001986 */ /* 0x0003e2000c101d10 */
[----:B------:R-:W-:Y:S01]  /*18f0*/  F2FP.BF16.F32.PACK_AB R24, R25, R24 ;  /* 0x000000181918723e */ /* 0x000fe200000010ff */
[--C-:B------:R-:W-:Y:S01]  /*1900*/  IMAD.WIDE R28, R29, 0x2, R8.reuse ;  /* 0x000000021d1c7825 */ /* 0x100fe200078e0208 */
[----:B------:R-:W-:Y:S01]  /*1910*/  F2FP.BF16.F32.PACK_AB R25, R27, R26 ;  /* 0x0000001a1b19723e */ /* 0x000fe200000010ff */
[----:B------:R1:W-:Y:S01]  /*1920*/  @P2 STG.E.128 desc[UR16][R10.64], R16 ;  /* 0x000000100a002986 */ /* 0x0003e2000c101d10 */
[----:B------:R-:W-:Y:S01]  /*1930*/  F2FP.BF16.F32.PACK_AB R26, R13, R12 ;  /* 0x0000000c0d1a723e */ /* 0x000fe200000010ff */
[----:B------:R-:W-:Y:S01]  /*1940*/  IMAD.WIDE R8, R31, 0x2, R8 ;  /* 0x000000021f087825 */ /* 0x000fe200078e0208 */
[----:B------:R-:W-:Y:S01]  /*1950*/  F2FP.BF16.F32.PACK_AB R27, R15, R14 ;  /* 0x0000000e0f1b723e */ /* 0x000fe200000010ff */
[----:B------:R1:W-:Y:S01]  /*1960*/  @P3 STG.E.128 desc[UR16][R28.64], R20 ;  /* 0x000000141c003986 */ /* 0x0003e2000c101d10 */
[----:B------:R-:W-:Y:S05]  /*1970*/  @!P0 EXIT ;  /* 0x000000000000894d */ /* 0x000fea0003800000 */
[----:B------:R-:W-:Y:S01]  /*1980*/  STG.E.128 desc[UR16][R8.64], R24 ;  /* 0x0000001808007986 */ /* 0x000fe2000c101d10 */
[----:B------:R-:W-:Y:S05]  /*1990*/  EXIT ;  /* 0x000000000000794d */ /* 0x000fea0003800000 */
.L_x_1:
[----:B------:R-:W-:-:S00]  /*19a0*/  BRA `(.L_x_1) ;  /* 0xfffffffc00fc7947 */ /* 0x000fc0000383ffff */
[----:B------:R-:W-:-:S00]  /*19b0*/  NOP ;  /* 0x0000000000007918 */ /* 0x000fc00000000000 */
        /* <DEDUP_REMOVED lines=12> */
.L_x_2:


//--------------------- .nv.shared.triton_mm      --------------------------
	.section	.nv.shared.triton_mm,"aw",@nobits
	.sectionflags	@""
	.align	16
	.zero		1024


//--------------------- .nv.constant0.triton_mm   --------------------------
	.section	.nv.constant0.triton_mm,"a",@progbits
	.sectionflags	@""
	.align	4
.nv.constant0.triton_mm:
	.zero		568
